	.headerflags	@"EF_CUDA_TEXMODE_UNIFIED EF_CUDA_64BIT_ADDRESS EF_CUDA_ACCELERATORS EF_CUDA_SM90 EF_CUDA_VIRTUAL_SM(EF_CUDA_SM90)"
	.elftype	@"ET_EXEC"


//--------------------- .nv.info                  --------------------------
	.section	.nv.info,"",@"SHT_CUDA_INFO"
	.align	4


	//----- nvinfo : EIATTR_REGCOUNT
	.align		4
        /*0000*/ 	.byte	0x04, 0x2f
        /*0002*/ 	.short	(.L_3 - .L_2)
	.align		4
.L_2:
        /*0004*/ 	.word	index@(triton_poi_fused__native_batch_norm_legit_no_training_relu_6)
        /*0008*/ 	.word	0x00000020


	//----- nvinfo : EIATTR_MIN_STACK_SIZE
	.align		4
.L_3:
        /*000c*/ 	.byte	0x04, 0x12
        /*000e*/ 	.short	(.L_5 - .L_4)
	.align		4
.L_4:
        /*0010*/ 	.word	index@(triton_poi_fused__native_batch_norm_legit_no_training_relu_6)
        /*0014*/ 	.word	0x00000000


	//----- nvinfo : EIATTR_FRAME_SIZE
	.align		4
.L_5:
        /*0018*/ 	.byte	0x04, 0x11
        /*001a*/ 	.short	(.L_7 - .L_6)
	.align		4
.L_6:
        /*001c*/ 	.word	index@(triton_poi_fused__native_batch_norm_legit_no_training_relu_6)
        /*0020*/ 	.word	0x00000000


	//----- nvinfo : EIATTR_MIN_STACK_SIZE
	.align		4
.L_7:
        /*0024*/ 	.byte	0x04, 0x12
        /*0026*/ 	.short	(.L_9 - .L_8)
	.align		4
.L_8:
        /*0028*/ 	.word	index@(triton_poi_fused__native_batch_norm_legit_no_training_relu_6)
        /*002c*/ 	.word	0x00000000
.L_9:


//--------------------- .nv.info.triton_poi_fused__native_batch_norm_legit_no_training_relu_6 --------------------------
	.section	.nv.info.triton_poi_fused__native_batch_norm_legit_no_training_relu_6,"",@"SHT_CUDA_INFO"
	.sectionflags	@""
	.align	4


	//----- nvinfo : EIATTR_CUDA_API_VERSION
	.align		4
        /*0000*/ 	.byte	0x04, 0x37
        /*0002*/ 	.short	(.L_11 - .L_10)
.L_10:
        /*0004*/ 	.word	0x0000007c


	//----- nvinfo : EIATTR_KPARAM_INFO
	.align		4
.L_11:
        /*0008*/ 	.byte	0x04, 0x17
        /*000a*/ 	.short	(.L_13 - .L_12)
.L_12:
        /*000c*/ 	.word	0x00000000
        /*0010*/ 	.short	0x0006
        /*0012*/ 	.short	0x0030
        /*0014*/ 	.byte	0x00, 0xf0, 0x11, 0x00


	//----- nvinfo : EIATTR_KPARAM_INFO
	.align		4
.L_13:
        /*0018*/ 	.byte	0x04, 0x17
        /*001a*/ 	.short	(.L_15 - .L_14)
.L_14:
        /*001c*/ 	.word	0x00000000
        /*0020*/ 	.short	0x0005
        /*0022*/ 	.short	0x0028
        /*0024*/ 	.byte	0x00, 0xf4, 0x21, 0x00


	//----- nvinfo : EIATTR_KPARAM_INFO
	.align		4
.L_15:
        /*0028*/ 	.byte	0x04, 0x17
        /*002a*/ 	.short	(.L_17 - .L_16)
.L_16:
        /*002c*/ 	.word	0x00000000
        /*0030*/ 	.short	0x0004
        /*0032*/ 	.short	0x0020
        /*0034*/ 	.byte	0x00, 0xf4, 0x21, 0x00


	//----- nvinfo : EIATTR_KPARAM_INFO
	.align		4
.L_17:
        /*0038*/ 	.byte	0x04, 0x17
        /*003a*/ 	.short	(.L_19 - .L_18)
.L_18:
        /*003c*/ 	.word	0x00000000
        /*0040*/ 	.short	0x0003
        /*0042*/ 	.short	0x0018
        /*0044*/ 	.byte	0x00, 0xf4, 0x21, 0x00


	//----- nvinfo : EIATTR_KPARAM_INFO
	.align		4
.L_19:
        /*0048*/ 	.byte	0x04, 0x17
        /*004a*/ 	.short	(.L_21 - .L_20)
.L_20:
        /*004c*/ 	.word	0x00000000
        /*0050*/ 	.short	0x0002
        /*0052*/ 	.short	0x0010
        /*0054*/ 	.byte	0x00, 0xf4, 0x21, 0x00


	//----- nvinfo : EIATTR_KPARAM_INFO
	.align		4
.L_21:
        /*0058*/ 	.byte	0x04, 0x17
        /*005a*/ 	.short	(.L_23 - .L_22)
.L_22:
        /*005c*/ 	.word	0x00000000
        /*0060*/ 	.short	0x0001
        /*0062*/ 	.short	0x0008
        /*0064*/ 	.byte	0x00, 0xf4, 0x21, 0x00


	//----- nvinfo : EIATTR_KPARAM_INFO
	.align		4
.L_23:
        /*0068*/ 	.byte	0x04, 0x17
        /*006a*/ 	.short	(.L_25 - .L_24)
.L_24:
        /*006c*/ 	.word	0x00000000
        /*0070*/ 	.short	0x0000
        /*0072*/ 	.short	0x0000
        /*0074*/ 	.byte	0x00, 0xf4, 0x21, 0x00


	//----- nvinfo : EIATTR_SPARSE_MMA_MASK
	.align		4
.L_25:
        /*0078*/ 	.byte	0x03, 0x50
        /*007a*/ 	.short	0x0000


	//----- nvinfo : EIATTR_MAXREG_COUNT
	.align		4
        /*007c*/ 	.byte	0x03, 0x1b
        /*007e*/ 	.short	0x00ff


	//----- nvinfo : EIATTR_EXIT_INSTR_OFFSETS
	.align		4
        /*0080*/ 	.byte	0x04, 0x1c
        /*0082*/ 	.short	(.L_27 - .L_26)


	//   ....[0]....
.L_26:
        /*0084*/ 	.word	0x000006c0


	//----- nvinfo : EIATTR_REQNTID
	.align		4
.L_27:
        /*0088*/ 	.byte	0x04, 0x10
        /*008a*/ 	.short	(.L_29 - .L_28)
.L_28:
        /*008c*/ 	.word	0x00000080
        /*0090*/ 	.word	0x00000001
        /*0094*/ 	.word	0x00000001


	//----- nvinfo : EIATTR_CBANK_PARAM_SIZE
	.align		4
.L_29:
        /*0098*/ 	.byte	0x03, 0x19
        /*009a*/ 	.short	0x0034


	//----- nvinfo : EIATTR_PARAM_CBANK
	.align		4
        /*009c*/ 	.byte	0x04, 0x0a
        /*009e*/ 	.short	(.L_31 - .L_30)
	.align		4
.L_30:
        /*00a0*/ 	.word	index@(.nv.constant0.triton_poi_fused__native_batch_norm_legit_no_training_relu_6)
        /*00a4*/ 	.short	0x0210
        /*00a6*/ 	.short	0x0034


	//----- nvinfo : EIATTR_SW_WAR
	.align		4
.L_31:
        /*00a8*/ 	.byte	0x04, 0x36
        /*00aa*/ 	.short	(.L_33 - .L_32)
.L_32:
        /*00ac*/ 	.word	0x00000008
.L_33:


//--------------------- .nv.callgraph             --------------------------
	.section	.nv.callgraph,"",@"SHT_CUDA_CALLGRAPH"
	.align	4
	.sectionentsize	8
	.align		4
        /*0000*/ 	.word	0x00000000
	.align		4
        /*0004*/ 	.word	0xffffffff
	.align		4
        /*0008*/ 	.word	0x00000000
	.align		4
        /*000c*/ 	.word	0xfffffffe
	.align		4
        /*0010*/ 	.word	0x00000000
	.align		4
        /*0014*/ 	.word	0xfffffffd
	.align		4
        /*0018*/ 	.word	0x00000000
	.align		4
        /*001c*/ 	.word	0xfffffffc


//--------------------- .nv.constant4             --------------------------
	.section	.nv.constant4,"a",@progbits
	.align	8
	.align		8
.nv.constant4:
        /*0000*/ 	.dword	_$_str
	.align		8
        /*0008*/ 	.dword	_$_str_$_2


//--------------------- .text.triton_poi_fused__native_batch_norm_legit_no_training_relu_6 --------------------------
	.section	.text.triton_poi_fused__native_batch_norm_legit_no_training_relu_6,"ax",@progbits
	.align	128
        .global         triton_poi_fused__native_batch_norm_legit_no_training_relu_6
        .type           triton_poi_fused__native_batch_norm_legit_no_training_relu_6,@function
        .size           triton_poi_fused__native_batch_norm_legit_no_training_relu_6,(.L_x_1 - triton_poi_fused__native_batch_norm_legit_no_training_relu_6)
        .other          triton_poi_fused__native_batch_norm_legit_no_training_relu_6,@"STO_CUDA_ENTRY STV_DEFAULT"
triton_poi_fused__native_batch_norm_legit_no_training_relu_6:
.text.triton_poi_fused__native_batch_norm_legit_no_training_relu_6:
[----:B------:R-:W-:Y:S01]  /*0000*/  LDC R1, c[0x0][0x28] ;  /* 0x00000a00ff017b82 */ /* 0x000fe20000000800 */
[----:B------:R-:W1:Y:S01]  /*0010*/  S2R R0, SR_TID.X ;  /* 0x0000000000007919 */ /* 0x000e620000002100 */
[----:B------:R-:W-:-:S06]  /*0020*/  ULDC.64 UR4, c[0x0][0x208] ;  /* 0x0000820000047ab9 */ /* 0x000fcc0000000a00 */
[----:B------:R-:W2:Y:S01]  /*0030*/  LDC.64 R16, c[0x0][0x218] ;  /* 0x00008600ff107b82 */ /* 0x000ea20000000a00 */
[----:B------:R-:W3:Y:S07]  /*0040*/  S2R R3, SR_CTAID.X ;  /* 0x0000000000037919 */ /* 0x000eee0000002500 */
[----:B------:R-:W4:Y:S08]  /*0050*/  LDC.64 R14, c[0x0][0x210] ;  /* 0x00008400ff0e7b82 */ /* 0x000f300000000a00 */
[----:B------:R-:W5:Y:S01]  /*0060*/  LDC.64 R12, c[0x0][0x230] ;  /* 0x00008c00ff0c7b82 */ /* 0x000f620000000a00 */
[----:B-1----:R-:W-:-:S02]  /*0070*/  SHF.L.U32 R0, R0, 0x2, RZ ;  /* 0x0000000200007819 */ /* 0x002fc400000006ff */
[----:B---3--:R-:W-:Y:S02]  /*0080*/  SHF.R.S32.HI R5, RZ, 0x15, R3 ;  /* 0x00000015ff057819 */ /* 0x008fe40000011403 */
[----:B------:R-:W-:Y:S02]  /*0090*/  LOP3.LUT R0, R0, 0x1fc, RZ, 0xc0, !PT ;  /* 0x000001fc00007812 */ /* 0x000fe400078ec0ff */
[----:B------:R-:W-:Y:S02]  /*00a0*/  SGXT R5, R5, 0x1 ;  /* 0x000000010505781a */ /* 0x000fe40000000200 */
[----:B------:R-:W-:Y:S02]  /*00b0*/  LEA R18, R3, R0, 0xa ;  /* 0x0000000003127211 */ /* 0x000fe400078e50ff */
[----:B------:R-:W1:Y:S02]  /*00c0*/  LDC.64 R2, c[0x0][0x220] ;  /* 0x00008800ff027b82 */ /* 0x000e640000000a00 */
[----:B------:R-:W-:-:S04]  /*00d0*/  LEA.HI R5, R5, R18, RZ, 0x8 ;  /* 0x0000001205057211 */ /* 0x000fc800078f40ff */
[----:B------:R-:W-:Y:S02]  /*00e0*/  SHF.R.S32.HI R23, RZ, 0x8, R5 ;  /* 0x00000008ff177819 */ /* 0x000fe40000011405 */
[----:B------:R-:W-:Y:S02]  /*00f0*/  IADD3 R5, R5, 0x200, RZ ;  /* 0x0000020005057810 */ /* 0x000fe40007ffe0ff */
[----:B------:R-:W-:Y:S02]  /*0100*/  LEA.HI R0, R23, R23, RZ, 0x8 ;  /* 0x0000001717007211 */ /* 0x000fe400078f40ff */
[----:B------:R-:W-:Y:S02]  /*0110*/  SHF.R.S32.HI R5, RZ, 0x8, R5 ;  /* 0x00000008ff057819 */ /* 0x000fe40000011405 */
[----:B------:R-:W-:Y:S02]  /*0120*/  LOP3.LUT R0, R0, 0xffffff00, RZ, 0xc0, !PT ;  /* 0xffffff0000007812 */ /* 0x000fe400078ec0ff */
[----:B------:R-:W-:-:S02]  /*0130*/  LEA.HI R4, R5, R5, RZ, 0x8 ;  /* 0x0000000505047211 */ /* 0x000fc400078f40ff */
[----:B------:R-:W-:Y:S02]  /*0140*/  IADD3 R23, R23, -R0, RZ ;  /* 0x8000000017177210 */ /* 0x000fe40007ffe0ff */
[----:B------:R-:W-:-:S04]  /*0150*/  LOP3.LUT R4, R4, 0xffffff00, RZ, 0xc0, !PT ;  /* 0xffffff0004047812 */ /* 0x000fc800078ec0ff */
[----:B------:R-:W-:Y:S01]  /*0160*/  IADD3 R19, R5, -R4, RZ ;  /* 0x8000000405137210 */ /* 0x000fe20007ffe0ff */
[----:B-1----:R-:W-:-:S04]  /*0170*/  IMAD.WIDE R8, R23, 0x4, R2 ;  /* 0x0000000417087825 */ /* 0x002fc800078e0202 */
[----:B------:R-:W-:Y:S01]  /*0180*/  IMAD.WIDE R10, R19, 0x4, R2 ;  /* 0x00000004130a7825 */ /* 0x000fe200078e0202 */
[----:B------:R-:W3:Y:S01]  /*0190*/  LDG.E.EL R20, desc[UR4][R8.64] ;  /* 0x0000000408147981 */ /* 0x000ee2000c2e1900 */
[----:B------:R-:W1:Y:S03]  /*01a0*/  LDC.64 R2, c[0x0][0x228] ;  /* 0x00008a00ff027b82 */ /* 0x000e660000000a00 */
[----:B------:R-:W3:Y:S01]  /*01b0*/  LDG.E.EL R21, desc[UR4][R10.64] ;  /* 0x000000040a157981 */ /* 0x000ee2000c2e1900 */
[----:B--2---:R-:W-:-:S04]  /*01c0*/  IMAD.WIDE R26, R23, 0x4, R16 ;  /* 0x00000004171a7825 */ /* 0x004fc800078e0210 */
[----:B----4-:R-:W-:Y:S01]  /*01d0*/  IMAD.WIDE R14, R18, 0x4, R14 ;  /* 0x00000004120e7825 */ /* 0x010fe200078e020e */
[----:B------:R-:W2:Y:S04]  /*01e0*/  LDG.E.EL R0, desc[UR4][R26.64] ;  /* 0x000000041a007981 */ /* 0x000ea8000c2e1900 */
[----:B------:R-:W2:Y:S01]  /*01f0*/  LDG.E.128 R4, desc[UR4][R14.64] ;  /* 0x000000040e047981 */ /* 0x000ea2000c1e1d00 */
[----:B------:R-:W-:-:S03]  /*0200*/  IMAD.WIDE R16, R19, 0x4, R16 ;  /* 0x0000000413107825 */ /* 0x000fc600078e0210 */
[----:B------:R-:W4:Y:S04]  /*0210*/  LDG.E.128 R8, desc[UR4][R14.64+0x800] ;  /* 0x000800040e087981 */ /* 0x000f28000c1e1d00 */
[----:B------:R-:W4:Y:S01]  /*0220*/  LDG.E.EL R16, desc[UR4][R16.64] ;  /* 0x0000000410107981 */ /* 0x000f22000c2e1900 */
[----:B01----:R-:W-:-:S04]  /*0230*/  IMAD.WIDE R24, R23, 0x4, R2 ;  /* 0x0000000417187825 */ /* 0x003fc800078e0202 */
[----:B-----5:R-:W-:Y:S02]  /*0240*/  IMAD.WIDE R22, R23, 0x4, R12 ;  /* 0x0000000417167825 */ /* 0x020fe400078e020c */
[----:B------:R-:W5:Y:S04]  /*0250*/  LDG.E.EL R24, desc[UR4][R24.64] ;  /* 0x0000000418187981 */ /* 0x000f68000c2e1900 */
[----:B------:R-:W5:Y:S01]  /*0260*/  LDG.E.EL R23, desc[UR4][R22.64] ;  /* 0x0000000416177981 */ /* 0x000f62000c2e1900 */
[----:B------:R-:W-:-:S04]  /*0270*/  IMAD.WIDE R2, R19, 0x4, R2 ;  /* 0x0000000413027825 */ /* 0x000fc800078e0202 */
[----:B------:R-:W-:Y:S02]  /*0280*/  IMAD.WIDE R28, R19, 0x4, R12 ;  /* 0x00000004131c7825 */ /* 0x000fe400078e020c */
[----:B------:R0:W4:Y:S04]  /*0290*/  LDG.E.EL R12, desc[UR4][R2.64] ;  /* 0x00000004020c7981 */ /* 0x000128000c2e1900 */
[----:B------:R-:W4:Y:S01]  /*02a0*/  LDG.E.EL R13, desc[UR4][R28.64] ;  /* 0x000000041c0d7981 */ /* 0x000f22000c2e1900 */
[----:B0-----:R-:W-:Y:S01]  /*02b0*/  HFMA2.MMA R3, -RZ, RZ, 1.625, 0 ;  /* 0x3e800000ff037435 */ /* 0x001fe200000001ff */
[----:B---3--:R-:W-:-:S04]  /*02c0*/  FADD R20, R20, 9.9999997473787516356e-06 ;  /* 0x3727c5ac14147421 */ /* 0x008fc80000000000 */
[----:B------:R-:W0:Y:S01]  /*02d0*/  MUFU.SQRT R19, R20 ;  /* 0x0000001400137308 */ /* 0x000e220000002000 */
[----:B------:R-:W-:-:S07]  /*02e0*/  FADD R21, R21, 9.9999997473787516356e-06 ;  /* 0x3727c5ac15157421 */ /* 0x000fce0000000000 */
[----:B------:R-:W1:Y:S01]  /*02f0*/  MUFU.SQRT R25, R21 ;  /* 0x0000001500197308 */ /* 0x000e620000002000 */
[C---:B0-----:R-:W-:Y:S02]  /*0300*/  FSETP.GT.AND P0, PT, R19.reuse, 8.50705917302346158658e+37, PT ;  /* 0x7e8000001300780b */ /* 0x041fe40003f04000 */
[----:B------:R-:W-:Y:S02]  /*0310*/  FSETP.GEU.AND P2, PT, R19, 1.175494350822287508e-38, PT ;  /* 0x008000001300780b */ /* 0x000fe40003f4e000 */
[C---:B-1----:R-:W-:Y:S02]  /*0320*/  FSETP.GT.AND P1, PT, R25.reuse, 8.50705917302346158658e+37, PT ;  /* 0x7e8000001900780b */ /* 0x042fe40003f24000 */
[----:B------:R-:W-:-:S07]  /*0330*/  FSETP.GEU.AND P3, PT, R25, 1.175494350822287508e-38, PT ;  /* 0x008000001900780b */ /* 0x000fce0003f6e000 */
[----:B------:R-:W-:-:S04]  /*0340*/  @P0 FMUL R19, R19, 0.25 ;  /* 0x3e80000013130820 */ /* 0x000fc80000400000 */
[----:B------:R-:W-:Y:S01]  /*0350*/  @!P2 FMUL R19, R19, 16777216 ;  /* 0x4b8000001313a820 */ /* 0x000fe20000400000 */
[----:B------:R-:W-:-:S05]  /*0360*/  @P1 FMUL R25, R25, 0.25 ;  /* 0x3e80000019191820 */ /* 0x000fca0000400000 */
[----:B------:R-:W0:Y:S01]  /*0370*/  MUFU.RCP R19, R19 ;  /* 0x0000001300137308 */ /* 0x000e220000001000 */
[----:B------:R-:W-:Y:S01]  /*0380*/  @!P3 FMUL R25, R25, 16777216 ;  /* 0x4b8000001919b820 */ /* 0x000fe20000400000 */
[----:B------:R-:W-:-:S06]  /*0390*/  FSEL R2, R3, 1, P0 ;  /* 0x3f80000003027808 */ /* 0x000fcc0000000000 */
[----:B------:R-:W1:Y:S01]  /*03a0*/  MUFU.RCP R14, R25 ;  /* 0x00000019000e7308 */ /* 0x000e620000001000 */
[----:B------:R-:W-:Y:S01]  /*03b0*/  FSEL R3, R3, 1, P1 ;  /* 0x3f80000003037808 */ /* 0x000fe20000800000 */
[----:B------:R-:W-:Y:S01]  /*03c0*/  @!P2 FMUL R2, R2, 16777216 ;  /* 0x4b8000000202a820 */ /* 0x000fe20000400000 */
[----:B--2---:R-:W-:-:S03]  /*03d0*/  FADD R4, R4, -R0 ;  /* 0x8000000004047221 */ /* 0x004fc60000000000 */
[----:B------:R-:W-:Y:S01]  /*03e0*/  @!P3 FMUL R3, R3, 16777216 ;  /* 0x4b8000000303b820 */ /* 0x000fe20000400000 */
[----:B0-----:R-:W-:Y:S01]  /*03f0*/  FMUL R15, R19, R2 ;  /* 0x00000002130f7220 */ /* 0x001fe20000400000 */
[--C-:B------:R-:W-:Y:S01]  /*0400*/  FADD R20, R5, -R0.reuse ;  /* 0x8000000005147221 */ /* 0x100fe20000000000 */
[--C-:B------:R-:W-:Y:S01]  /*0410*/  FADD R6, R6, -R0.reuse ;  /* 0x8000000006067221 */ /* 0x100fe20000000000 */
[----:B------:R-:W-:Y:S01]  /*0420*/  FADD R0, R7, -R0 ;  /* 0x8000000007007221 */ /* 0x000fe20000000000 */
[C---:B------:R-:W-:Y:S01]  /*0430*/  FMUL R5, R15.reuse, R4 ;  /* 0x000000040f057220 */ /* 0x040fe20000400000 */
[C---:B------:R-:W-:Y:S01]  /*0440*/  FMUL R4, R15.reuse, R20 ;  /* 0x000000140f047220 */ /* 0x040fe20000400000 */
[----:B-1----:R-:W-:Y:S02]  /*0450*/  FMUL R14, R14, R3 ;  /* 0x000000030e0e7220 */ /* 0x002fe40000400000 */
[----:B------:R-:W0:Y:S01]  /*0460*/  LDC.64 R2, c[0x0][0x238] ;  /* 0x00008e00ff027b82 */ /* 0x000e220000000a00 */
[C---:B------:R-:W-:Y:S01]  /*0470*/  FMUL R20, R15.reuse, R6 ;  /* 0x000000060f147220 */ /* 0x040fe20000400000 */
[----:B------:R-:W-:Y:S01]  /*0480*/  FMUL R6, R15, R0 ;  /* 0x000000000f067220 */ /* 0x000fe20000400000 */
[--C-:B----4-:R-:W-:Y:S01]  /*0490*/  FADD R7, R8, -R16.reuse ;  /* 0x8000001008077221 */ /* 0x110fe20000000000 */
[--C-:B------:R-:W-:Y:S01]  /*04a0*/  FADD R9, R9, -R16.reuse ;  /* 0x8000001009097221 */ /* 0x100fe20000000000 */
[--C-:B------:R-:W-:Y:S01]  /*04b0*/  FADD R15, R10, -R16.reuse ;  /* 0x800000100a0f7221 */ /* 0x100fe20000000000 */
[C-C-:B-----5:R-:W-:Y:S01]  /*04c0*/  FFMA R0, R24.reuse, R5, R23.reuse ;  /* 0x0000000518007223 */ /* 0x160fe20000000017 */
[----:B------:R-:W-:Y:S01]  /*04d0*/  FADD R11, R11, -R16 ;  /* 0x800000100b0b7221 */ /* 0x000fe20000000000 */
[C-C-:B------:R-:W-:Y:S01]  /*04e0*/  FFMA R4, R24.reuse, R4, R23.reuse ;  /* 0x0000000418047223 */ /* 0x140fe20000000017 */
[C-C-:B------:R-:W-:Y:S01]  /*04f0*/  FFMA R5, R24.reuse, R20, R23.reuse ;  /* 0x0000001418057223 */ /* 0x140fe20000000017 */
[----:B------:R-:W-:Y:S01]  /*0500*/  FFMA R23, R24, R6, R23 ;  /* 0x0000000618177223 */ /* 0x000fe20000000017 */
[C---:B------:R-:W-:Y:S01]  /*0510*/  FMUL R7, R14.reuse, R7 ;  /* 0x000000070e077220 */ /* 0x040fe20000400000 */
[C---:B------:R-:W-:Y:S01]  /*0520*/  FMUL R8, R14.reuse, R9 ;  /* 0x000000090e087220 */ /* 0x040fe20000400000 */
[C---:B------:R-:W-:Y:S01]  /*0530*/  FMUL R6, R14.reuse, R15 ;  /* 0x0000000f0e067220 */ /* 0x040fe20000400000 */
[----:B------:R-:W-:Y:S01]  /*0540*/  FMUL R14, R14, R11 ;  /* 0x0000000b0e0e7220 */ /* 0x000fe20000400000 */
[C-C-:B------:R-:W-:Y:S01]  /*0550*/  FFMA R9, R12.reuse, R7, R13.reuse ;  /* 0x000000070c097223 */ /* 0x140fe2000000000d */
[C-C-:B------:R-:W-:Y:S01]  /*0560*/  FFMA R8, R12.reuse, R8, R13.reuse ;  /* 0x000000080c087223 */ /* 0x140fe2000000000d */
[C-C-:B------:R-:W-:Y:S01]  /*0570*/  FFMA R10, R12.reuse, R6, R13.reuse ;  /* 0x000000060c0a7223 */ /* 0x140fe2000000000d */
[----:B------:R-:W-:Y:S01]  /*0580*/  FFMA R14, R12, R14, R13 ;  /* 0x0000000e0c0e7223 */ /* 0x000fe2000000000d */
[----:B------:R-:W-:-:S02]  /*0590*/  FSETP.GEU.AND P6, PT, R23, RZ, PT ;  /* 0x000000ff1700720b */ /* 0x000fc40003fce000 */
[----:B------:R-:W-:Y:S02]  /*05a0*/  FSETP.GEU.AND P0, PT, R5, RZ, PT ;  /* 0x000000ff0500720b */ /* 0x000fe40003f0e000 */
[----:B------:R-:W-:Y:S02]  /*05b0*/  FSETP.GEU.AND P1, PT, R4, RZ, PT ;  /* 0x000000ff0400720b */ /* 0x000fe40003f2e000 */
[----:B------:R-:W-:Y:S02]  /*05c0*/  FSETP.GEU.AND P3, PT, R14, RZ, PT ;  /* 0x000000ff0e00720b */ /* 0x000fe40003f6e000 */
[----:B------:R-:W-:Y:S02]  /*05d0*/  SEL R7, R23, RZ, P6 ;  /* 0x000000ff17077207 */ /* 0x000fe40003000000 */
[----:B------:R-:W-:Y:S02]  /*05e0*/  FSETP.GEU.AND P2, PT, R0, RZ, PT ;  /* 0x000000ff0000720b */ /* 0x000fe40003f4e000 */
[----:B------:R-:W-:-:S02]  /*05f0*/  FSETP.GEU.AND P4, PT, R10, RZ, PT ;  /* 0x000000ff0a00720b */ /* 0x000fc40003f8e000 */
[----:B------:R-:W-:Y:S02]  /*0600*/  FSETP.GEU.AND P5, PT, R9, RZ, PT ;  /* 0x000000ff0900720b */ /* 0x000fe40003fae000 */
[----:B------:R-:W-:Y:S02]  /*0610*/  FSETP.GEU.AND P6, PT, R8, RZ, PT ;  /* 0x000000ff0800720b */ /* 0x000fe40003fce000 */
[----:B------:R-:W-:Y:S01]  /*0620*/  SEL R6, R5, RZ, P0 ;  /* 0x000000ff05067207 */ /* 0x000fe20000000000 */
[----:B0-----:R-:W-:Y:S01]  /*0630*/  IMAD.WIDE R2, R18, 0x4, R2 ;  /* 0x0000000412027825 */ /* 0x001fe200078e0202 */
[----:B------:R-:W-:Y:S02]  /*0640*/  SEL R5, R4, RZ, P1 ;  /* 0x000000ff04057207 */ /* 0x000fe40000800000 */
[----:B------:R-:W-:Y:S02]  /*0650*/  SEL R15, R14, RZ, P3 ;  /* 0x000000ff0e0f7207 */ /* 0x000fe40001800000 */
[----:B------:R-:W-:-:S02]  /*0660*/  SEL R4, R0, RZ, P2 ;  /* 0x000000ff00047207 */ /* 0x000fc40001000000 */
[----:B------:R-:W-:Y:S02]  /*0670*/  SEL R14, R10, RZ, P4 ;  /* 0x000000ff0a0e7207 */ /* 0x000fe40002000000 */
[----:B------:R-:W-:Y:S02]  /*0680*/  SEL R12, R9, RZ, P5 ;  /* 0x000000ff090c7207 */ /* 0x000fe40002800000 */
[----:B------:R-:W-:Y:S01]  /*0690*/  SEL R13, R8, RZ, P6 ;  /* 0x000000ff080d7207 */ /* 0x000fe20003000000 */
[----:B------:R-:W-:Y:S04]  /*06a0*/  STG.E.128 desc[UR4][R2.64], R4 ;  /* 0x0000000402007986 */ /* 0x000fe8000c101d04 */
[----:B------:R-:W-:Y:S01]  /*06b0*/  STG.E.128 desc[UR4][R2.64+0x800], R12 ;  /* 0x0008000c02007986 */ /* 0x000fe2000c101d04 */
[----:B------:R-:W-:Y:S05]  /*06c0*/  EXIT ;  /* 0x000000000000794d */ /* 0x000fea0003800000 */
.L_x_0:
[----:B------:R-:W-:-:S00]  /*06d0*/  BRA `(.L_x_0) ;  /* 0xfffffffc00fc7947 */ /* 0x000fc0000383ffff */
[----:B------:R-:W-:-:S00]  /*06e0*/  NOP ;  /* 0x0000000000007918 */ /* 0x000fc00000000000 */
        /* <DEDUP_REMOVED lines=9> */
.L_x_1:


//--------------------- .nv.global.init           --------------------------
	.section	.nv.global.init,"aw",@progbits
.nv.global.init:
	.type		_$_str,@object
	.size		_$_str,(_$_str_$_2 - _$_str)
_$_str:
        /*0000*/ 	.byte	0x5f, 0x5f, 0x43, 0x55, 0x44, 0x41, 0x5f, 0x46, 0x54, 0x5a, 0x00
	.type		_$_str_$_2,@object
	.size		_$_str_$_2,(.L_1 - _$_str_$_2)
_$_str_$_2:
        /*000b*/ 	.byte	0x5f, 0x5f, 0x43, 0x55, 0x44, 0x41, 0x5f, 0x50, 0x52, 0x45, 0x43, 0x5f, 0x53, 0x51, 0x52, 0x54
        /*001b*/ 	.byte	0x00
.L_1:


//--------------------- .nv.constant0.triton_poi_fused__native_batch_norm_legit_no_training_relu_6 --------------------------
	.section	.nv.constant0.triton_poi_fused__native_batch_norm_legit_no_training_relu_6,"a",@progbits
	.sectionflags	@""
	.align	4
.nv.constant0.triton_poi_fused__native_batch_norm_legit_no_training_relu_6:
	.zero		580
